	.headerflags	@"EF_CUDA_TEXMODE_UNIFIED EF_CUDA_64BIT_ADDRESS EF_CUDA_ACCELERATORS EF_CUDA_SM90 EF_CUDA_VIRTUAL_SM(EF_CUDA_SM90)"
	.elftype	@"ET_EXEC"


//--------------------- .nv.info                  --------------------------
	.section	.nv.info,"",@"SHT_CUDA_INFO"
	.align	4


	//----- nvinfo : EIATTR_REGCOUNT
	.align		4
        /*0000*/ 	.byte	0x04, 0x2f
        /*0002*/ 	.short	(.L_1 - .L_0)
	.align		4
.L_0:
        /*0004*/ 	.word	index@(triton_poi_fused_add_15)
        /*0008*/ 	.word	0x0000001d


	//----- nvinfo : EIATTR_MIN_STACK_SIZE
	.align		4
.L_1:
        /*000c*/ 	.byte	0x04, 0x12
        /*000e*/ 	.short	(.L_3 - .L_2)
	.align		4
.L_2:
        /*0010*/ 	.word	index@(triton_poi_fused_add_15)
        /*0014*/ 	.word	0x00000000


	//----- nvinfo : EIATTR_FRAME_SIZE
	.align		4
.L_3:
        /*0018*/ 	.byte	0x04, 0x11
        /*001a*/ 	.short	(.L_5 - .L_4)
	.align		4
.L_4:
        /*001c*/ 	.word	index@(triton_poi_fused_add_15)
        /*0020*/ 	.word	0x00000000


	//----- nvinfo : EIATTR_MIN_STACK_SIZE
	.align		4
.L_5:
        /*0024*/ 	.byte	0x04, 0x12
        /*0026*/ 	.short	(.L_7 - .L_6)
	.align		4
.L_6:
        /*0028*/ 	.word	index@(triton_poi_fused_add_15)
        /*002c*/ 	.word	0x00000000
.L_7:


//--------------------- .nv.info.triton_poi_fused_add_15 --------------------------
	.section	.nv.info.triton_poi_fused_add_15,"",@"SHT_CUDA_INFO"
	.sectionflags	@""
	.align	4


	//----- nvinfo : EIATTR_CUDA_API_VERSION
	.align		4
        /*0000*/ 	.byte	0x04, 0x37
        /*0002*/ 	.short	(.L_9 - .L_8)
.L_8:
        /*0004*/ 	.word	0x0000007c


	//----- nvinfo : EIATTR_KPARAM_INFO
	.align		4
.L_9:
        /*0008*/ 	.byte	0x04, 0x17
        /*000a*/ 	.short	(.L_11 - .L_10)
.L_10:
        /*000c*/ 	.word	0x00000000
        /*0010*/ 	.short	0x0005
        /*0012*/ 	.short	0x0024
        /*0014*/ 	.byte	0x00, 0xf0, 0x11, 0x00


	//----- nvinfo : EIATTR_KPARAM_INFO
	.align		4
.L_11:
        /*0018*/ 	.byte	0x04, 0x17
        /*001a*/ 	.short	(.L_13 - .L_12)
.L_12:
        /*001c*/ 	.word	0x00000000
        /*0020*/ 	.short	0x0004
        /*0022*/ 	.short	0x0020
        /*0024*/ 	.byte	0x00, 0xf0, 0x11, 0x00


	//----- nvinfo : EIATTR_KPARAM_INFO
	.align		4
.L_13:
        /*0028*/ 	.byte	0x04, 0x17
        /*002a*/ 	.short	(.L_15 - .L_14)
.L_14:
        /*002c*/ 	.word	0x00000000
        /*0030*/ 	.short	0x0003
        /*0032*/ 	.short	0x0018
        /*0034*/ 	.byte	0x00, 0xf4, 0x21, 0x00


	//----- nvinfo : EIATTR_KPARAM_INFO
	.align		4
.L_15:
        /*0038*/ 	.byte	0x04, 0x17
        /*003a*/ 	.short	(.L_17 - .L_16)
.L_16:
        /*003c*/ 	.word	0x00000000
        /*0040*/ 	.short	0x0002
        /*0042*/ 	.short	0x0010
        /*0044*/ 	.byte	0x00, 0xf4, 0x21, 0x00


	//----- nvinfo : EIATTR_KPARAM_INFO
	.align		4
.L_17:
        /*0048*/ 	.byte	0x04, 0x17
        /*004a*/ 	.short	(.L_19 - .L_18)
.L_18:
        /*004c*/ 	.word	0x00000000
        /*0050*/ 	.short	0x0001
        /*0052*/ 	.short	0x0008
        /*0054*/ 	.byte	0x00, 0xf4, 0x21, 0x00


	//----- nvinfo : EIATTR_KPARAM_INFO
	.align		4
.L_19:
        /*0058*/ 	.byte	0x04, 0x17
        /*005a*/ 	.short	(.L_21 - .L_20)
.L_20:
        /*005c*/ 	.word	0x00000000
        /*0060*/ 	.short	0x0000
        /*0062*/ 	.short	0x0000
        /*0064*/ 	.byte	0x00, 0xf4, 0x21, 0x00


	//----- nvinfo : EIATTR_SPARSE_MMA_MASK
	.align		4
.L_21:
        /*0068*/ 	.byte	0x03, 0x50
        /*006a*/ 	.short	0x0000


	//----- nvinfo : EIATTR_MAXREG_COUNT
	.align		4
        /*006c*/ 	.byte	0x03, 0x1b
        /*006e*/ 	.short	0x00ff


	//----- nvinfo : EIATTR_EXIT_INSTR_OFFSETS
	.align		4
        /*0070*/ 	.byte	0x04, 0x1c
        /*0072*/ 	.short	(.L_23 - .L_22)


	//   ....[0]....
.L_22:
        /*0074*/ 	.word	0x000004b0


	//   ....[1]....
        /*0078*/ 	.word	0x00000500


	//----- nvinfo : EIATTR_REQNTID
	.align		4
.L_23:
        /*007c*/ 	.byte	0x04, 0x10
        /*007e*/ 	.short	(.L_25 - .L_24)
.L_24:
        /*0080*/ 	.word	0x00000080
        /*0084*/ 	.word	0x00000001
        /*0088*/ 	.word	0x00000001


	//----- nvinfo : EIATTR_CBANK_PARAM_SIZE
	.align		4
.L_25:
        /*008c*/ 	.byte	0x03, 0x19
        /*008e*/ 	.short	0x0028


	//----- nvinfo : EIATTR_PARAM_CBANK
	.align		4
        /*0090*/ 	.byte	0x04, 0x0a
        /*0092*/ 	.short	(.L_27 - .L_26)
	.align		4
.L_26:
        /*0094*/ 	.word	index@(.nv.constant0.triton_poi_fused_add_15)
        /*0098*/ 	.short	0x0210
        /*009a*/ 	.short	0x0028


	//----- nvinfo : EIATTR_SW_WAR
	.align		4
.L_27:
        /*009c*/ 	.byte	0x04, 0x36
        /*009e*/ 	.short	(.L_29 - .L_28)
.L_28:
        /*00a0*/ 	.word	0x00000008
.L_29:


//--------------------- .nv.callgraph             --------------------------
	.section	.nv.callgraph,"",@"SHT_CUDA_CALLGRAPH"
	.align	4
	.sectionentsize	8
	.align		4
        /*0000*/ 	.word	0x00000000
	.align		4
        /*0004*/ 	.word	0xffffffff
	.align		4
        /*0008*/ 	.word	0x00000000
	.align		4
        /*000c*/ 	.word	0xfffffffe
	.align		4
        /*0010*/ 	.word	0x00000000
	.align		4
        /*0014*/ 	.word	0xfffffffd
	.align		4
        /*0018*/ 	.word	0x00000000
	.align		4
        /*001c*/ 	.word	0xfffffffc


//--------------------- .text.triton_poi_fused_add_15 --------------------------
	.section	.text.triton_poi_fused_add_15,"ax",@progbits
	.sectionflags	@"SHF_BARRIERS=1"
	.align	128
        .global         triton_poi_fused_add_15
        .type           triton_poi_fused_add_15,@function
        .size           triton_poi_fused_add_15,(.L_x_1 - triton_poi_fused_add_15)
        .other          triton_poi_fused_add_15,@"STO_CUDA_ENTRY STV_DEFAULT"
triton_poi_fused_add_15:
.text.triton_poi_fused_add_15:
[----:B------:R-:W0:Y:S01]  /*0000*/  LDC R1, c[0x0][0x28] ;  /* 0x00000a00ff017b82 */ /* 0x000e220000000800 */
[----:B------:R-:W1:Y:S07]  /*0010*/  S2R R2, SR_TID.X ;  /* 0x0000000000027919 */ /* 0x000e6e0000002100 */
[----:B------:R-:W2:Y:S01]  /*0020*/  LDC.64 R6, c[0x0][0x218] ;  /* 0x00008600ff067b82 */ /* 0x000ea20000000a00 */
[----:B------:R-:W-:Y:S01]  /*0030*/  CS2R R18, SRZ ;  /* 0x0000000000127805 */ /* 0x000fe2000001ff00 */
[----:B------:R-:W-:Y:S01]  /*0040*/  ULDC.64 UR6, c[0x0][0x208] ;  /* 0x0000820000067ab9 */ /* 0x000fe20000000a00 */
[----:B------:R-:W3:Y:S01]  /*0050*/  S2R R0, SR_CTAID.X ;  /* 0x0000000000007919 */ /* 0x000ee20000002500 */
[----:B------:R-:W4:Y:S04]  /*0060*/  S2R R16, SR_CTAID.Y ;  /* 0x0000000000107919 */ /* 0x000f280000002600 */
[----:B------:R-:W5:Y:S08]  /*0070*/  LDC.64 R20, c[0x0][0x210] ;  /* 0x00008400ff147b82 */ /* 0x000f700000000a00 */
[----:B------:R-:W5:Y:S01]  /*0080*/  LDC.64 R4, c[0x0][0x220] ;  /* 0x00008800ff047b82 */ /* 0x000f620000000a00 */
[----:B-1----:R-:W-:-:S05]  /*0090*/  IMAD.SHL.U32 R17, R2, 0x2, RZ ;  /* 0x0000000202117824 */ /* 0x002fca00078e00ff */
[----:B------:R-:W-:-:S04]  /*00a0*/  LOP3.LUT R17, R17, 0xfe, RZ, 0xc0, !PT ;  /* 0x000000fe11117812 */ /* 0x000fc800078ec0ff */
[----:B---3--:R-:W-:-:S04]  /*00b0*/  PRMT R3, R17, 0x6540, R0 ;  /* 0x0000654011037816 */ /* 0x008fc80000000000 */
[C---:B------:R-:W-:Y:S01]  /*00c0*/  ISETP.GE.AND P0, PT, R3.reuse, 0xc0, PT ;  /* 0x000000c00300780c */ /* 0x040fe20003f06270 */
[----:B--2---:R-:W-:-:S12]  /*00d0*/  IMAD.WIDE R6, R3, 0x4, R6 ;  /* 0x0000000403067825 */ /* 0x004fd800078e0206 */
[----:B------:R1:W2:Y:S01]  /*00e0*/  @!P0 LDG.E.EL.64 R18, desc[UR6][R6.64] ;  /* 0x0000000606128981 */ /* 0x0002a2000c2e1b00 */
[----:B------:R-:W-:Y:S01]  /*00f0*/  IMAD.SHL.U32 R13, R2, 0x4, RZ ;  /* 0x00000004020d7824 */ /* 0x000fe200078e00ff */
[----:B------:R-:W-:Y:S01]  /*0100*/  SHF.R.U32.HI R22, RZ, 0x6, R2 ;  /* 0x00000006ff167819 */ /* 0x000fe20000011602 */
[----:B----4-:R-:W-:Y:S01]  /*0110*/  IMAD.SHL.U32 R3, R16, 0x2, RZ ;  /* 0x0000000210037824 */ /* 0x010fe200078e00ff */
[----:B------:R-:W-:Y:S02]  /*0120*/  CS2R R10, SRZ ;  /* 0x00000000000a7805 */ /* 0x000fe4000001ff00 */
[----:B------:R-:W-:Y:S02]  /*0130*/  LOP3.LUT R13, R13, 0xfc, RZ, 0xc0, !PT ;  /* 0x000000fc0d0d7812 */ /* 0x000fe400078ec0ff */
[----:B------:R-:W-:Y:S02]  /*0140*/  SGXT.U32 R22, R22, 0x1 ;  /* 0x000000011616781a */ /* 0x000fe40000000000 */
[----:B------:R-:W-:-:S02]  /*0150*/  PRMT R9, R13, 0x6540, R0 ;  /* 0x000065400d097816 */ /* 0x000fc40000000000 */
[----:B-1----:R-:W-:Y:S02]  /*0160*/  CS2R R6, SRZ ;  /* 0x0000000000067805 */ /* 0x002fe4000001ff00 */
[----:B------:R-:W-:Y:S02]  /*0170*/  LOP3.LUT R8, R3, R22, RZ, 0xfc, !PT ;  /* 0x0000001603087212 */ /* 0x000fe400078efcff */
[----:B------:R-:W-:-:S03]  /*0180*/  ISETP.GE.AND P0, PT, R9, 0xc0, PT ;  /* 0x000000c00900780c */ /* 0x000fc60003f06270 */
[C---:B------:R-:W-:Y:S01]  /*0190*/  IMAD R9, R8.reuse, 0xc0, R9 ;  /* 0x000000c008097824 */ /* 0x040fe200078e0209 */
[----:B------:R-:W-:-:S03]  /*01a0*/  ISETP.LT.AND P0, PT, R8, 0x100, !P0 ;  /* 0x000001000800780c */ /* 0x000fc60004701270 */
[----:B-----5:R-:W-:-:S04]  /*01b0*/  IMAD.WIDE R20, R9, 0x4, R20 ;  /* 0x0000000409147825 */ /* 0x020fc800078e0214 */
[----:B0-----:R-:W-:Y:S01]  /*01c0*/  IMAD.WIDE R24, R9, 0x4, R4 ;  /* 0x0000000409187825 */ /* 0x001fe200078e0204 */
[----:B------:R-:W-:Y:S02]  /*01d0*/  CS2R R4, SRZ ;  /* 0x0000000000047805 */ /* 0x000fe4000001ff00 */
[----:B------:R-:W-:-:S04]  /*01e0*/  CS2R R8, SRZ ;  /* 0x0000000000087805 */ /* 0x000fc8000001ff00 */
[----:B------:R-:W3:Y:S04]  /*01f0*/  @P0 LDG.E.EL.128 R4, desc[UR6][R20.64] ;  /* 0x0000000614040981 */ /* 0x000ee8000c2e1d00 */
[----:B------:R-:W3:Y:S01]  /*0200*/  @P0 LDG.E.EL.128 R8, desc[UR6][R24.64] ;  /* 0x0000000618080981 */ /* 0x000ee2000c2e1d00 */
[----:B------:R-:W0:Y:S01]  /*0210*/  S2UR UR5, SR_CgaCtaId ;  /* 0x00000000000579c3 */ /* 0x000e220000008800 */
[----:B------:R-:W-:Y:S01]  /*0220*/  UMOV UR4, 0x400 ;  /* 0x0000040000047882 */ /* 0x000fe20000000000 */
[----:B------:R-:W-:Y:S01]  /*0230*/  IMAD.SHL.U32 R23, R2, 0x8, RZ ;  /* 0x0000000802177824 */ /* 0x000fe200078e00ff */
[----:B------:R-:W-:-:S04]  /*0240*/  ISETP.GE.AND P0, PT, R3, 0x100, PT ;  /* 0x000001000300780c */ /* 0x000fc80003f06270 */
[----:B------:R-:W-:-:S04]  /*0250*/  LOP3.LUT R23, R23, 0x1f8, RZ, 0xc0, !PT ;  /* 0x000001f817177812 */ /* 0x000fc800078ec0ff */
[----:B------:R-:W-:Y:S01]  /*0260*/  LOP3.LUT R22, R23, R22, RZ, 0xfc, !PT ;  /* 0x0000001617167212 */ /* 0x000fe200078efcff */
[----:B0-----:R-:W-:-:S06]  /*0270*/  UPRMT UR4, UR5, 0x654, UR4 ;  /* 0x0000065405047896 */ /* 0x001fcc0008000004 */
[----:B------:R-:W-:Y:S02]  /*0280*/  LEA R26, R17, UR4, 0x2 ;  /* 0x00000004111a7c11 */ /* 0x000fe4000f8e10ff */
[----:B------:R-:W-:Y:S02]  /*0290*/  LEA R13, R13, UR4, 0x2 ;  /* 0x000000040d0d7c11 */ /* 0x000fe4000f8e10ff */
[----:B------:R-:W-:Y:S01]  /*02a0*/  LEA R23, R23, UR4, 0x2 ;  /* 0x0000000417177c11 */ /* 0x000fe2000f8e10ff */
[----:B------:R-:W-:-:S04]  /*02b0*/  IMAD R17, R17, 0x4, R26 ;  /* 0x0000000411117824 */ /* 0x000fc800078e021a */
[----:B------:R-:W-:Y:S01]  /*02c0*/  IMAD R23, R22, 0x4, R23 ;  /* 0x0000000416177824 */ /* 0x000fe200078e0217 */
[----:B--2---:R-:W-:Y:S01]  /*02d0*/  STS.64 [R26], R18 ;  /* 0x000000121a007388 */ /* 0x004fe20000000a00 */
[----:B------:R-:W-:Y:S06]  /*02e0*/  BAR.SYNC.DEFER_BLOCKING 0x0 ;  /* 0x0000000000007b1d */ /* 0x000fec0000010000 */
[----:B------:R-:W3:Y:S02]  /*02f0*/  LDS.128 R12, [R13] ;  /* 0x000000000d0c7984 */ /* 0x000ee40000000c00 */
[----:B---3--:R-:W-:Y:S01]  /*0300*/  FFMA R12, R12, R8, R4 ;  /* 0x000000080c0c7223 */ /* 0x008fe20000000004 */
[----:B------:R-:W-:Y:S01]  /*0310*/  BAR.SYNC.DEFER_BLOCKING 0x0 ;  /* 0x0000000000007b1d */ /* 0x000fe20000010000 */
[----:B------:R-:W-:Y:S01]  /*0320*/  FFMA R20, R13, R9, R5 ;  /* 0x000000090d147223 */ /* 0x000fe20000000005 */
[----:B------:R-:W-:Y:S01]  /*0330*/  FFMA R14, R14, R10, R6 ;  /* 0x0000000a0e0e7223 */ /* 0x000fe20000000006 */
[----:B------:R-:W-:Y:S01]  /*0340*/  FFMA R15, R15, R11, R7 ;  /* 0x0000000b0f0f7223 */ /* 0x000fe20000000007 */
[----:B------:R-:W-:-:S04]  /*0350*/  SHF.R.S32.HI R8, RZ, 0x1e, R16 ;  /* 0x0000001eff087819 */ /* 0x000fc80000011410 */
[----:B------:R-:W0:Y:S01]  /*0360*/  LDC.64 R6, c[0x0][0x228] ;  /* 0x00008a00ff067b82 */ /* 0x000e220000000a00 */
[----:B------:R-:W-:Y:S02]  /*0370*/  LOP3.LUT R9, R2, 0x7f, RZ, 0xc0, !PT ;  /* 0x0000007f02097812 */ /* 0x000fe400078ec0ff */
[----:B------:R-:W-:Y:S02]  /*0380*/  SGXT R8, R8, 0x1 ;  /* 0x000000010808781a */ /* 0x000fe40000000200 */
[----:B------:R-:W-:Y:S02]  /*0390*/  PRMT R9, R9, 0x6540, R0 ;  /* 0x0000654009097816 */ /* 0x000fe40000000000 */
[----:B------:R-:W-:Y:S02]  /*03a0*/  LEA.HI R8, R8, R3, RZ, 0x6 ;  /* 0x0000000308087211 */ /* 0x000fe400078f30ff */
[----:B------:R-:W-:Y:S02]  /*03b0*/  LOP3.LUT R0, R9, 0x80, RZ, 0xfc, !PT ;  /* 0x0000008009007812 */ /* 0x000fe400078efcff */
[----:B------:R-:W-:-:S02]  /*03c0*/  LOP3.LUT R10, R8, 0xffffffc0, RZ, 0xc0, !PT ;  /* 0xffffffc0080a7812 */ /* 0x000fc400078ec0ff */
[----:B------:R-:W-:Y:S02]  /*03d0*/  SHF.R.S32.HI R8, RZ, 0x6, R8 ;  /* 0x00000006ff087819 */ /* 0x000fe40000011408 */
[----:B------:R-:W-:Y:S01]  /*03e0*/  ISETP.LT.AND P1, PT, R9, 0xc0, !P0 ;  /* 0x000000c00900780c */ /* 0x000fe20004721270 */
[----:B------:R-:W-:Y:S01]  /*03f0*/  IMAD.IADD R11, R3, 0x1, -R10 ;  /* 0x00000001030b7824 */ /* 0x000fe200078e0a0a */
[----:B------:R-:W-:Y:S01]  /*0400*/  ISETP.LT.AND P0, PT, R0, 0xc0, !P0 ;  /* 0x000000c00000780c */ /* 0x000fe20004701270 */
[----:B------:R-:W-:Y:S02]  /*0410*/  STS [R23], R12 ;  /* 0x0000000c17007388 */ /* 0x000fe40000000800 */
[----:B------:R-:W-:Y:S02]  /*0420*/  IMAD R8, R8, 0x3000, R11 ;  /* 0x0000300008087824 */ /* 0x000fe400078e020b */
[----:B------:R-:W-:Y:S02]  /*0430*/  STS [R23+0x10], R20 ;  /* 0x0000101417007388 */ /* 0x000fe40000000800 */
[----:B------:R-:W-:-:S02]  /*0440*/  IMAD R3, R9, 0x40, R8 ;  /* 0x0000004009037824 */ /* 0x000fc400078e0208 */
[----:B------:R-:W-:Y:S02]  /*0450*/  STS [R23+0x20], R14 ;  /* 0x0000200e17007388 */ /* 0x000fe40000000800 */
[----:B0-----:R-:W-:Y:S02]  /*0460*/  IMAD.WIDE R2, R3, 0x4, R6 ;  /* 0x0000000403027825 */ /* 0x001fe400078e0206 */
[----:B------:R-:W-:Y:S01]  /*0470*/  STS [R23+0x30], R15 ;  /* 0x0000300f17007388 */ /* 0x000fe20000000800 */
[----:B------:R-:W-:Y:S06]  /*0480*/  BAR.SYNC.DEFER_BLOCKING 0x0 ;  /* 0x0000000000007b1d */ /* 0x000fec0000010000 */
[----:B------:R-:W0:Y:S04]  /*0490*/  LDS.64 R4, [R17] ;  /* 0x0000000011047984 */ /* 0x000e280000000a00 */
[----:B0-----:R0:W-:Y:S02]  /*04a0*/  @P1 STG.E.64 desc[UR6][R2.64], R4 ;  /* 0x0000000402001986 */ /* 0x0011e4000c101b06 */
[----:B0-----:R-:W-:Y:S05]  /*04b0*/  @!P0 EXIT ;  /* 0x000000000000894d */ /* 0x001fea0003800000 */
[----:B------:R-:W1:Y:S01]  /*04c0*/  LDS.64 R16, [R17+0x800] ;  /* 0x0008000011107984 */ /* 0x000e620000000a00 */
[----:B0-----:R-:W-:-:S04]  /*04d0*/  IMAD R3, R0, 0x40, R8 ;  /* 0x0000004000037824 */ /* 0x001fc800078e0208 */
[----:B------:R-:W-:-:S05]  /*04e0*/  IMAD.WIDE R6, R3, 0x4, R6 ;  /* 0x0000000403067825 */ /* 0x000fca00078e0206 */
[----:B-1----:R-:W-:Y:S01]  /*04f0*/  STG.E.64 desc[UR6][R6.64], R16 ;  /* 0x0000001006007986 */ /* 0x002fe2000c101b06 */
[----:B------:R-:W-:Y:S05]  /*0500*/  EXIT ;  /* 0x000000000000794d */ /* 0x000fea0003800000 */
.L_x_0:
[----:B------:R-:W-:-:S00]  /*0510*/  BRA `(.L_x_0) ;  /* 0xfffffffc00fc7947 */ /* 0x000fc0000383ffff */
[----:B------:R-:W-:-:S00]  /*0520*/  NOP ;  /* 0x0000000000007918 */ /* 0x000fc00000000000 */
        /* <DEDUP_REMOVED lines=13> */
.L_x_1:


//--------------------- .nv.shared.triton_poi_fused_add_15 --------------------------
	.section	.nv.shared.triton_poi_fused_add_15,"aw",@nobits
	.sectionflags	@""
	.align	16
	.zero		1024


//--------------------- .nv.constant0.triton_poi_fused_add_15 --------------------------
	.section	.nv.constant0.triton_poi_fused_add_15,"a",@progbits
	.sectionflags	@""
	.align	4
.nv.constant0.triton_poi_fused_add_15:
	.zero		568
